	.headerflags	@"EF_CUDA_TEXMODE_UNIFIED EF_CUDA_64BIT_ADDRESS EF_CUDA_ACCELERATORS EF_CUDA_SM90 EF_CUDA_VIRTUAL_SM(EF_CUDA_SM90)"
	.elftype	@"ET_EXEC"


//--------------------- .nv.info                  --------------------------
	.section	.nv.info,"",@"SHT_CUDA_INFO"
	.align	4


	//----- nvinfo : EIATTR_REGCOUNT
	.align		4
        /*0000*/ 	.byte	0x04, 0x2f
        /*0002*/ 	.short	(.L_1 - .L_0)
	.align		4
.L_0:
        /*0004*/ 	.word	index@(triton_poi_fused__to_copy_add_arange_clamp_mul_sub_4)
        /*0008*/ 	.word	0x0000000a


	//----- nvinfo : EIATTR_MIN_STACK_SIZE
	.align		4
.L_1:
        /*000c*/ 	.byte	0x04, 0x12
        /*000e*/ 	.short	(.L_3 - .L_2)
	.align		4
.L_2:
        /*0010*/ 	.word	index@(triton_poi_fused__to_copy_add_arange_clamp_mul_sub_4)
        /*0014*/ 	.word	0x00000000


	//----- nvinfo : EIATTR_FRAME_SIZE
	.align		4
.L_3:
        /*0018*/ 	.byte	0x04, 0x11
        /*001a*/ 	.short	(.L_5 - .L_4)
	.align		4
.L_4:
        /*001c*/ 	.word	index@(triton_poi_fused__to_copy_add_arange_clamp_mul_sub_4)
        /*0020*/ 	.word	0x00000000


	//----- nvinfo : EIATTR_MIN_STACK_SIZE
	.align		4
.L_5:
        /*0024*/ 	.byte	0x04, 0x12
        /*0026*/ 	.short	(.L_7 - .L_6)
	.align		4
.L_6:
        /*0028*/ 	.word	index@(triton_poi_fused__to_copy_add_arange_clamp_mul_sub_4)
        /*002c*/ 	.word	0x00000000
.L_7:


//--------------------- .nv.info.triton_poi_fused__to_copy_add_arange_clamp_mul_sub_4 --------------------------
	.section	.nv.info.triton_poi_fused__to_copy_add_arange_clamp_mul_sub_4,"",@"SHT_CUDA_INFO"
	.sectionflags	@""
	.align	4


	//----- nvinfo : EIATTR_CUDA_API_VERSION
	.align		4
        /*0000*/ 	.byte	0x04, 0x37
        /*0002*/ 	.short	(.L_9 - .L_8)
.L_8:
        /*0004*/ 	.word	0x0000007c


	//----- nvinfo : EIATTR_KPARAM_INFO
	.align		4
.L_9:
        /*0008*/ 	.byte	0x04, 0x17
        /*000a*/ 	.short	(.L_11 - .L_10)
.L_10:
        /*000c*/ 	.word	0x00000000
        /*0010*/ 	.short	0x0001
        /*0012*/ 	.short	0x0008
        /*0014*/ 	.byte	0x00, 0xf0, 0x11, 0x00


	//----- nvinfo : EIATTR_KPARAM_INFO
	.align		4
.L_11:
        /*0018*/ 	.byte	0x04, 0x17
        /*001a*/ 	.short	(.L_13 - .L_12)
.L_12:
        /*001c*/ 	.word	0x00000000
        /*0020*/ 	.short	0x0000
        /*0022*/ 	.short	0x0000
        /*0024*/ 	.byte	0x00, 0xf4, 0x21, 0x00


	//----- nvinfo : EIATTR_SPARSE_MMA_MASK
	.align		4
.L_13:
        /*0028*/ 	.byte	0x03, 0x50
        /*002a*/ 	.short	0x0000


	//----- nvinfo : EIATTR_MAXREG_COUNT
	.align		4
        /*002c*/ 	.byte	0x03, 0x1b
        /*002e*/ 	.short	0x00ff


	//----- nvinfo : EIATTR_EXIT_INSTR_OFFSETS
	.align		4
        /*0030*/ 	.byte	0x04, 0x1c
        /*0032*/ 	.short	(.L_15 - .L_14)


	//   ....[0]....
.L_14:
        /*0034*/ 	.word	0x00000110


	//   ....[1]....
        /*0038*/ 	.word	0x00000140


	//----- nvinfo : EIATTR_REQNTID
	.align		4
.L_15:
        /*003c*/ 	.byte	0x04, 0x10
        /*003e*/ 	.short	(.L_17 - .L_16)
.L_16:
        /*0040*/ 	.word	0x00000020
        /*0044*/ 	.word	0x00000001
        /*0048*/ 	.word	0x00000001


	//----- nvinfo : EIATTR_CBANK_PARAM_SIZE
	.align		4
.L_17:
        /*004c*/ 	.byte	0x03, 0x19
        /*004e*/ 	.short	0x000c


	//----- nvinfo : EIATTR_PARAM_CBANK
	.align		4
        /*0050*/ 	.byte	0x04, 0x0a
        /*0052*/ 	.short	(.L_19 - .L_18)
	.align		4
.L_18:
        /*0054*/ 	.word	index@(.nv.constant0.triton_poi_fused__to_copy_add_arange_clamp_mul_sub_4)
        /*0058*/ 	.short	0x0210
        /*005a*/ 	.short	0x000c


	//----- nvinfo : EIATTR_SW_WAR
	.align		4
.L_19:
        /*005c*/ 	.byte	0x04, 0x36
        /*005e*/ 	.short	(.L_21 - .L_20)
.L_20:
        /*0060*/ 	.word	0x00000008
.L_21:


//--------------------- .nv.callgraph             --------------------------
	.section	.nv.callgraph,"",@"SHT_CUDA_CALLGRAPH"
	.align	4
	.sectionentsize	8
	.align		4
        /*0000*/ 	.word	0x00000000
	.align		4
        /*0004*/ 	.word	0xffffffff
	.align		4
        /*0008*/ 	.word	0x00000000
	.align		4
        /*000c*/ 	.word	0xfffffffe
	.align		4
        /*0010*/ 	.word	0x00000000
	.align		4
        /*0014*/ 	.word	0xfffffffd
	.align		4
        /*0018*/ 	.word	0x00000000
	.align		4
        /*001c*/ 	.word	0xfffffffc


//--------------------- .text.triton_poi_fused__to_copy_add_arange_clamp_mul_sub_4 --------------------------
	.section	.text.triton_poi_fused__to_copy_add_arange_clamp_mul_sub_4,"ax",@progbits
	.align	128
        .global         triton_poi_fused__to_copy_add_arange_clamp_mul_sub_4
        .type           triton_poi_fused__to_copy_add_arange_clamp_mul_sub_4,@function
        .size           triton_poi_fused__to_copy_add_arange_clamp_mul_sub_4,(.L_x_1 - triton_poi_fused__to_copy_add_arange_clamp_mul_sub_4)
        .other          triton_poi_fused__to_copy_add_arange_clamp_mul_sub_4,@"STO_CUDA_ENTRY STV_DEFAULT"
triton_poi_fused__to_copy_add_arange_clamp_mul_sub_4:
.text.triton_poi_fused__to_copy_add_arange_clamp_mul_sub_4:
[----:B------:R-:W0:Y:S02]  /*0000*/  LDC R1, c[0x0][0x28] ;  /* 0x00000a00ff017b82 */ /* 0x000e240000000800 */
[----:B------:R-:W1:Y:S01]  /*0010*/  S2R R6, SR_TID.X ;  /* 0x0000000000067919 */ /* 0x000e620000002100 */
[----:B------:R-:W-:Y:S01]  /*0020*/  IMAD.MOV.U32 R3, RZ, RZ, 0x3dcccccd ;  /* 0x3dcccccdff037424 */ /* 0x000fe200078e00ff */
[----:B------:R-:W2:Y:S01]  /*0030*/  S2R R5, SR_CTAID.X ;  /* 0x0000000000057919 */ /* 0x000ea20000002500 */
[C---:B-1----:R-:W-:Y:S02]  /*0040*/  LOP3.LUT R0, R6.reuse, 0xf, RZ, 0xc0, !PT ;  /* 0x0000000f06007812 */ /* 0x042fe400078ec0ff */
[----:B------:R-:W-:-:S03]  /*0050*/  LOP3.LUT P0, RZ, R6, 0x10, RZ, 0xc0, !PT ;  /* 0x0000001006ff7812 */ /* 0x000fc6000780c0ff */
[----:B--2---:R-:W-:-:S05]  /*0060*/  IMAD R5, R5, 0x10, R0 ;  /* 0x0000001005057824 */ /* 0x004fca00078e0200 */
[----:B------:R-:W-:Y:S02]  /*0070*/  I2FP.F32.S32 R0, R5 ;  /* 0x0000000500007245 */ /* 0x000fe40000201400 */
[----:B------:R-:W-:-:S03]  /*0080*/  ISETP.LT.AND P0, PT, R5, 0xa, !P0 ;  /* 0x0000000a0500780c */ /* 0x000fc60004701270 */
[----:B------:R-:W-:-:S04]  /*0090*/  FADD R0, R0, 0.5 ;  /* 0x3f00000000007421 */ /* 0x000fc80000000000 */
[----:B------:R-:W-:Y:S02]  /*00a0*/  FFMA R0, R0, R3, -0.5 ;  /* 0xbf00000000007423 */ /* 0x000fe40000000003 */
[----:B------:R-:W1:Y:S03]  /*00b0*/  LDC.64 R2, c[0x0][0x210] ;  /* 0x00008400ff027b82 */ /* 0x000e660000000a00 */
[----:B------:R-:W-:-:S04]  /*00c0*/  FMNMX R0, RZ, R0, !PT ;  /* 0x00000000ff007209 */ /* 0x000fc80007800000 */
[----:B------:R-:W2:Y:S02]  /*00d0*/  F2I.TRUNC.NTZ R4, R0 ;  /* 0x0000000000047305 */ /* 0x000ea4000020f100 */
[----:B--2---:R-:W-:Y:S01]  /*00e0*/  I2FP.F32.S32 R7, R4 ;  /* 0x0000000400077245 */ /* 0x004fe20000201400 */
[----:B-1----:R-:W-:-:S04]  /*00f0*/  IMAD.WIDE R2, R5, 0x4, R2 ;  /* 0x0000000405027825 */ /* 0x002fc800078e0202 */
[----:B------:R-:W-:Y:S01]  /*0100*/  FADD.SAT R7, R0, -R7 ;  /* 0x8000000700077221 */ /* 0x000fe20000002000 */
[----:B------:R-:W-:Y:S06]  /*0110*/  @!P0 EXIT ;  /* 0x000000000000894d */ /* 0x000fec0003800000 */
[----:B------:R-:W-:Y:S02]  /*0120*/  ULDC.64 UR4, c[0x0][0x208] ;  /* 0x0000820000047ab9 */ /* 0x000fe40000000a00 */
[----:B------:R-:W-:Y:S01]  /*0130*/  STG.E desc[UR4][R2.64], R7 ;  /* 0x0000000702007986 */ /* 0x000fe2000c101904 */
[----:B------:R-:W-:Y:S05]  /*0140*/  EXIT ;  /* 0x000000000000794d */ /* 0x000fea0003800000 */
.L_x_0:
[----:B------:R-:W-:-:S00]  /*0150*/  BRA `(.L_x_0) ;  /* 0xfffffffc00fc7947 */ /* 0x000fc0000383ffff */
[----:B------:R-:W-:-:S00]  /*0160*/  NOP ;  /* 0x0000000000007918 */ /* 0x000fc00000000000 */
        /* <DEDUP_REMOVED lines=9> */
.L_x_1:


//--------------------- .nv.constant0.triton_poi_fused__to_copy_add_arange_clamp_mul_sub_4 --------------------------
	.section	.nv.constant0.triton_poi_fused__to_copy_add_arange_clamp_mul_sub_4,"a",@progbits
	.sectionflags	@""
	.align	4
.nv.constant0.triton_poi_fused__to_copy_add_arange_clamp_mul_sub_4:
	.zero		540
